//
// Generated by NVIDIA NVVM Compiler
//
// Compiler Build ID: CL-36424714
// Cuda compilation tools, release 13.0, V13.0.88
// Based on NVVM 20.0.0
//

.version 9.0
.target sm_100
.address_size 64

	// .globl	_Z6vecAddPiS_S_
.extern .func  (.param .b32 func_retval0) vprintf
(
	.param .b64 vprintf_param_0,
	.param .b64 vprintf_param_1
)
;
.global .align 1 .b8 $str[4] = {37, 100, 10};

.visible .entry _Z6vecAddPiS_S_(
	.param .u64 .ptr .align 1 _Z6vecAddPiS_S__param_0,
	.param .u64 .ptr .align 1 _Z6vecAddPiS_S__param_1,
	.param .u64 .ptr .align 1 _Z6vecAddPiS_S__param_2
)
{
	.local .align 8 .b8 	__local_depot0[8];
	.reg .b64 	%SP;
	.reg .b64 	%SPL;
	.reg .pred 	%p<2>;
	.reg .b32 	%r<12>;
	.reg .b64 	%rd<15>;

	mov.u64 	%SPL, __local_depot0;
	cvta.local.u64 	%SP, %SPL;
	ld.param.u64 	%rd1, [_Z6vecAddPiS_S__param_0];
	ld.param.u64 	%rd2, [_Z6vecAddPiS_S__param_1];
	ld.param.u64 	%rd3, [_Z6vecAddPiS_S__param_2];
	mov.u32 	%r1, %ctaid.x;
	mov.u32 	%r3, %ntid.x;
	mov.u32 	%r4, %tid.x;
	mad.lo.s32 	%r2, %r1, %r3, %r4;
	setp.gt.s32 	%p1, %r2, 2047;
	@%p1 bra 	$L__BB0_2;
	add.u64 	%rd4, %SP, 0;
	add.u64 	%rd5, %SPL, 0;
	cvta.to.global.u64 	%rd6, %rd1;
	cvta.to.global.u64 	%rd7, %rd2;
	cvta.to.global.u64 	%rd8, %rd3;
	mul.wide.s32 	%rd9, %r2, 4;
	add.s64 	%rd10, %rd6, %rd9;
	ld.global.u32 	%r5, [%rd10];
	add.s64 	%rd11, %rd7, %rd9;
	ld.global.u32 	%r6, [%rd11];
	add.s32 	%r7, %r6, %r5;
	add.s64 	%rd12, %rd8, %rd9;
	st.global.u32 	[%rd12], %r7;
	st.local.u32 	[%rd5], %r2;
	mov.u64 	%rd13, $str;
	cvta.global.u64 	%rd14, %rd13;
	{ // callseq 0, 0
	.param .b64 param0;
	st.param.b64 	[param0], %rd14;
	.param .b64 param1;
	st.param.b64 	[param1], %rd4;
	.param .b32 retval0;
	call.uni (retval0), 
	vprintf, 
	(
	param0, 
	param1
	);
	ld.param.b32 	%r8, [retval0];
	} // callseq 0
	st.local.u32 	[%rd5], %r1;
	{ // callseq 1, 0
	.param .b64 param0;
	st.param.b64 	[param0], %rd14;
	.param .b64 param1;
	st.param.b64 	[param1], %rd4;
	.param .b32 retval0;
	call.uni (retval0), 
	vprintf, 
	(
	param0, 
	param1
	);
	ld.param.b32 	%r10, [retval0];
	} // callseq 1
$L__BB0_2:
	ret;

}


// ===== COMPILED SASS (sm_100) =====

	.target	sm_100

	.elftype	@"ET_EXEC"


//--------------------- .note.nv.tkinfo           --------------------------
	.section	.note.nv.tkinfo,"",@"SHT_NOTE"
	.sectionflags	@"SHF_NOTE_NV_TKINFO"
	.tkinfo
        /*0018*/ 	.word	0x00000002
        /*0030*/ 	.string	""
        /*0030*/ 	.string	"ptxas"
        /*0030*/ 	.string	"Cuda compilation tools, release 13.0, V13.0.88"
        /*0030*/ 	.string	"Build cuda_13.0.r13.0/compiler.36424714_0"
        /*0030*/ 	.string	"-arch sm_100 -m 64 "



//--------------------- .note.nv.cuinfo           --------------------------
	.section	.note.nv.cuinfo,"",@"SHT_NOTE"
	.sectionflags	@"SHF_NOTE_NV_CUINFO"
        /*0018*/ 	.short	0x0002
        /*001a*/ 	.short	0x0064
        /*001c*/ 	.short	0x0082
	.zero		2


//--------------------- .nv.info                  --------------------------
	.section	.nv.info,"",@"SHT_CUDA_INFO"
	.align	4


	//----- nvinfo : EIATTR_REGCOUNT
	.align		4
        /*0000*/ 	.byte	0x04, 0x2f
        /*0002*/ 	.short	(.L_2 - .L_1)
	.align		4
.L_1:
        /*0004*/ 	.word	index@(_Z6vecAddPiS_S_)
        /*0008*/ 	.word	0x00000018


	//----- nvinfo : EIATTR_FRAME_SIZE
	.align		4
.L_2:
        /*000c*/ 	.byte	0x04, 0x11
        /*000e*/ 	.short	(.L_4 - .L_3)
	.align		4
.L_3:
        /*0010*/ 	.word	index@(_Z6vecAddPiS_S_)
        /*0014*/ 	.word	0x00000008


	//----- nvinfo : EIATTR_MIN_STACK_SIZE
	.align		4
.L_4:
        /*0018*/ 	.byte	0x04, 0x12
        /*001a*/ 	.short	(.L_6 - .L_5)
	.align		4
.L_5:
        /*001c*/ 	.word	index@(_Z6vecAddPiS_S_)
        /*0020*/ 	.word	0x00000008
.L_6:


//--------------------- .nv.compat                --------------------------
	.section	.nv.compat,"",@"SHT_CUDA_COMPAT_INFO"
	.align	4
        /*0000*/ 	.byte	0x02, 0x09, 0x00, 0x00, 0x02, 0x02, 0x01, 0x00, 0x02, 0x05, 0x05, 0x00, 0x03, 0x07, 0x01, 0x01
        /*0010*/ 	.byte	0x02, 0x03, 0x00, 0x00, 0x02, 0x06, 0x01, 0x00, 0x04, 0x0b, 0x08, 0x00, 0x09, 0x00, 0x00, 0x00
        /*0020*/ 	.byte	0x00, 0x00, 0x00, 0x00


//--------------------- .nv.info._Z6vecAddPiS_S_  --------------------------
	.section	.nv.info._Z6vecAddPiS_S_,"",@"SHT_CUDA_INFO"
	.sectionflags	@""
	.align	4


	//----- nvinfo : EIATTR_CUDA_API_VERSION
	.align		4
        /*0000*/ 	.byte	0x04, 0x37
        /*0002*/ 	.short	(.L_8 - .L_7)
.L_7:
        /*0004*/ 	.word	0x00000082


	//----- nvinfo : EIATTR_KPARAM_INFO
	.align		4
.L_8:
        /*0008*/ 	.byte	0x04, 0x17
        /*000a*/ 	.short	(.L_10 - .L_9)
.L_9:
        /*000c*/ 	.word	0x00000000
        /*0010*/ 	.short	0x0002
        /*0012*/ 	.short	0x0010
        /*0014*/ 	.byte	0x00, 0xf5, 0x21, 0x00


	//----- nvinfo : EIATTR_KPARAM_INFO
	.align		4
.L_10:
        /*0018*/ 	.byte	0x04, 0x17
        /*001a*/ 	.short	(.L_12 - .L_11)
.L_11:
        /*001c*/ 	.word	0x00000000
        /*0020*/ 	.short	0x0001
        /*0022*/ 	.short	0x0008
        /*0024*/ 	.byte	0x00, 0xf5, 0x21, 0x00


	//----- nvinfo : EIATTR_KPARAM_INFO
	.align		4
.L_12:
        /*0028*/ 	.byte	0x04, 0x17
        /*002a*/ 	.short	(.L_14 - .L_13)
.L_13:
        /*002c*/ 	.word	0x00000000
        /*0030*/ 	.short	0x0000
        /*0032*/ 	.short	0x0000
        /*0034*/ 	.byte	0x00, 0xf5, 0x21, 0x00


	//----- nvinfo : EIATTR_SPARSE_MMA_MASK
	.align		4
.L_14:
        /*0038*/ 	.byte	0x03, 0x50
        /*003a*/ 	.short	0x0000


	//----- nvinfo : EIATTR_MAXREG_COUNT
	.align		4
        /*003c*/ 	.byte	0x03, 0x1b
        /*003e*/ 	.short	0x00ff


	//----- nvinfo : EIATTR_EXTERNS
	.align		4
        /*0040*/ 	.byte	0x04, 0x0f
        /*0042*/ 	.short	(.L_16 - .L_15)


	//   ....[0]....
	.align		4
.L_15:
        /*0044*/ 	.word	index@(vprintf)


	//----- nvinfo : EIATTR_MERCURY_ISA_VERSION
	.align		4
.L_16:
        /*0048*/ 	.byte	0x03, 0x5f
        /*004a*/ 	.short	0x0101


	//----- nvinfo : EIATTR_VRC_CTA_INIT_COUNT
	.align		4
        /*004c*/ 	.byte	0x02, 0x4a
	.zero		1
	.zero		1


	//----- nvinfo : EIATTR_SYSCALL_OFFSETS
	.align		4
        /*0050*/ 	.byte	0x04, 0x46
        /*0052*/ 	.short	(.L_18 - .L_17)


	//   ....[0]....
.L_17:
        /*0054*/ 	.word	0x00000200


	//   ....[1]....
        /*0058*/ 	.word	0x00000290


	//----- nvinfo : EIATTR_EXIT_INSTR_OFFSETS
	.align		4
.L_18:
        /*005c*/ 	.byte	0x04, 0x1c
        /*005e*/ 	.short	(.L_20 - .L_19)


	//   ....[0]....
.L_19:
        /*0060*/ 	.word	0x000000b0


	//   ....[1]....
        /*0064*/ 	.word	0x000002a0


	//----- nvinfo : EIATTR_CRS_STACK_SIZE
	.align		4
.L_20:
        /*0068*/ 	.byte	0x04, 0x1e
        /*006a*/ 	.short	(.L_22 - .L_21)
.L_21:
        /*006c*/ 	.word	0x00000000


	//----- nvinfo : EIATTR_CBANK_PARAM_SIZE
	.align		4
.L_22:
        /*0070*/ 	.byte	0x03, 0x19
        /*0072*/ 	.short	0x0018


	//----- nvinfo : EIATTR_PARAM_CBANK
	.align		4
        /*0074*/ 	.byte	0x04, 0x0a
        /*0076*/ 	.short	(.L_24 - .L_23)
	.align		4
.L_23:
        /*0078*/ 	.word	index@(.nv.constant0._Z6vecAddPiS_S_)
        /*007c*/ 	.short	0x0380
        /*007e*/ 	.short	0x0018


	//----- nvinfo : EIATTR_SW_WAR
	.align		4
.L_24:
        /*0080*/ 	.byte	0x04, 0x36
        /*0082*/ 	.short	(.L_26 - .L_25)
.L_25:
        /*0084*/ 	.word	0x00000008
.L_26:


//--------------------- .nv.callgraph             --------------------------
	.section	.nv.callgraph,"",@"SHT_CUDA_CALLGRAPH"
	.align	4
	.sectionentsize	8
	.align		4
        /*0000*/ 	.word	0x00000000
	.align		4
        /*0004*/ 	.word	0xffffffff
	.align		4
        /*0008*/ 	.word	index@(_Z6vecAddPiS_S_)
	.align		4
        /*000c*/ 	.word	index@(vprintf)
	.align		4
        /*0010*/ 	.word	0x00000000
	.align		4
        /*0014*/ 	.word	0xfffffffe
	.align		4
        /*0018*/ 	.word	0x00000000
	.align		4
        /*001c*/ 	.word	0xfffffffd
	.align		4
        /*0020*/ 	.word	0x00000000
	.align		4
        /*0024*/ 	.word	0xfffffffc


//--------------------- .nv.constant4             --------------------------
	.section	.nv.constant4,"a",@progbits
	.align	8
	.align		8
.nv.constant4:
        /*0000*/ 	.dword	vprintf
	.align		8
        /*0008*/ 	.dword	$str


//--------------------- .text._Z6vecAddPiS_S_     --------------------------
	.section	.text._Z6vecAddPiS_S_,"ax",@progbits
	.align	128
        .global         _Z6vecAddPiS_S_
        .type           _Z6vecAddPiS_S_,@function
        .size           _Z6vecAddPiS_S_,(.L_x_3 - _Z6vecAddPiS_S_)
        .other          _Z6vecAddPiS_S_,@"STO_CUDA_ENTRY STV_DEFAULT"
_Z6vecAddPiS_S_:
.text._Z6vecAddPiS_S_:
[----:B------:R-:W0:Y:S01]  /*0000*/  LDC R1, c[0x0][0x37c] ;  /* 0x0000df00ff017b82 */ /* 0x000e220000000800 */
[----:B------:R-:W1:Y:S01]  /*0010*/  S2R R18, SR_CTAID.X ;  /* 0x0000000000127919 */ /* 0x000e620000002500 */
[----:B------:R-:W2:Y:S01]  /*0020*/  LDCU UR5, c[0x0][0x2fc] ;  /* 0x00005f80ff0577ac */ /* 0x000ea20008000800 */
[----:B0-----:R-:W-:Y:S01]  /*0030*/  VIADD R1, R1, 0xfffffff8 ;  /* 0xfffffff801017836 */ /* 0x001fe20000000000 */
[----:B------:R-:W1:Y:S01]  /*0040*/  S2R R3, SR_TID.X ;  /* 0x0000000000037919 */ /* 0x000e620000002100 */
[----:B------:R-:W1:Y:S01]  /*0050*/  LDCU UR6, c[0x0][0x360] ;  /* 0x00006c00ff0677ac */ /* 0x000e620008000800 */
[----:B------:R-:W0:Y:S02]  /*0060*/  LDCU UR4, c[0x0][0x2f8] ;  /* 0x00005f00ff0477ac */ /* 0x000e240008000800 */
[----:B0-----:R-:W-:-:S04]  /*0070*/  IADD3 R16, P1, PT, R1, UR4, RZ ;  /* 0x0000000401107c10 */ /* 0x001fc8000ff3e0ff */
[----:B--2---:R-:W-:Y:S01]  /*0080*/  IADD3.X R2, PT, PT, RZ, UR5, RZ, P1, !PT ;  /* 0x00000005ff027c10 */ /* 0x004fe20008ffe4ff */
[----:B-1----:R-:W-:-:S05]  /*0090*/  IMAD R0, R18, UR6, R3 ;  /* 0x0000000612007c24 */ /* 0x002fca000f8e0203 */
[----:B------:R-:W-:-:S13]  /*00a0*/  ISETP.GT.AND P0, PT, R0, 0x7ff, PT ;  /* 0x000007ff0000780c */ /* 0x000fda0003f04270 */
[----:B------:R-:W-:Y:S05]  /*00b0*/  @P0 EXIT ;  /* 0x000000000000094d */ /* 0x000fea0003800000 */
[----:B------:R-:W0:Y:S01]  /*00c0*/  LDC.64 R8, c[0x0][0x388] ;  /* 0x0000e200ff087b82 */ /* 0x000e220000000a00 */
[----:B------:R-:W1:Y:S07]  /*00d0*/  LDCU.64 UR4, c[0x0][0x358] ;  /* 0x00006b00ff0477ac */ /* 0x000e6e0008000a00 */
[----:B------:R-:W2:Y:S08]  /*00e0*/  LDC.64 R6, c[0x0][0x380] ;  /* 0x0000e000ff067b82 */ /* 0x000eb00000000a00 */
[----:B------:R-:W3:Y:S01]  /*00f0*/  LDC.64 R10, c[0x0][0x390] ;  /* 0x0000e400ff0a7b82 */ /* 0x000ee20000000a00 */
[----:B------:R-:W-:Y:S01]  /*0100*/  MOV R17, 0x0 ;  /* 0x0000000000117802 */ /* 0x000fe20000000f00 */
[----:B------:R-:W4:Y:S01]  /*0110*/  LDCU.64 UR6, c[0x4][0x8] ;  /* 0x01000100ff0677ac */ /* 0x000f220008000a00 */
[----:B0-----:R-:W-:-:S06]  /*0120*/  IMAD.WIDE R8, R0, 0x4, R8 ;  /* 0x0000000400087825 */ /* 0x001fcc00078e0208 */
[----:B-1----:R-:W5:Y:S01]  /*0130*/  LDG.E R8, desc[UR4][R8.64] ;  /* 0x0000000408087981 */ /* 0x002f62000c1e1900 */
[----:B--2---:R-:W-:-:S05]  /*0140*/  IMAD.WIDE R6, R0, 0x4, R6 ;  /* 0x0000000400067825 */ /* 0x004fca00078e0206 */
[----:B------:R0:W5:Y:S01]  /*0150*/  LDG.E R3, desc[UR4][R6.64] ;  /* 0x0000000406037981 */ /* 0x000162000c1e1900 */
[----:B---3--:R-:W-:-:S03]  /*0160*/  IMAD.WIDE R10, R0, 0x4, R10 ;  /* 0x00000004000a7825 */ /* 0x008fc600078e020a */
[----:B------:R1:W-:Y:S01]  /*0170*/  STL [R1], R0 ;  /* 0x0000000001007387 */ /* 0x0003e20000100800 */
[----:B------:R1:W2:Y:S01]  /*0180*/  LDC.64 R12, c[0x4][R17] ;  /* 0x01000000110c7b82 */ /* 0x0002a20000000a00 */
[----:B----4-:R-:W-:Y:S01]  /*0190*/  MOV R4, UR6 ;  /* 0x0000000600047c02 */ /* 0x010fe20008000f00 */
[----:B------:R-:W-:Y:S01]  /*01a0*/  IMAD.U32 R5, RZ, RZ, UR7 ;  /* 0x00000007ff057e24 */ /* 0x000fe2000f8e00ff */
[----:B0-----:R-:W-:Y:S01]  /*01b0*/  MOV R6, R16 ;  /* 0x0000001000067202 */ /* 0x001fe20000000f00 */
[----:B------:R-:W-:Y:S02]  /*01c0*/  IMAD.MOV.U32 R7, RZ, RZ, R2 ;  /* 0x000000ffff077224 */ /* 0x000fe400078e0002 */
[----:B-----5:R-:W-:-:S05]  /*01d0*/  IMAD.IADD R3, R3, 0x1, R8 ;  /* 0x0000000103037824 */ /* 0x020fca00078e0208 */
[----:B--2---:R1:W-:Y:S02]  /*01e0*/  STG.E desc[UR4][R10.64], R3 ;  /* 0x000000030a007986 */ /* 0x0043e4000c101904 */
[----:B------:R-:W-:-:S07]  /*01f0*/  LEPC R20, `(.L_x_0) ;  /* 0x000000001014794e */ /* 0x000fce0000000000 */
[----:B-1----:R-:W-:Y:S05]  /*0200*/  CALL.ABS.NOINC R12 ;  /* 0x000000000c007343 */ /* 0x002fea0003c00000 */
.L_x_0:
[----:B------:R0:W-:Y:S01]  /*0210*/  STL [R1], R18 ;  /* 0x0000001201007387 */ /* 0x0001e20000100800 */
[----:B------:R0:W1:Y:S01]  /*0220*/  LDC.64 R8, c[0x4][R17] ;  /* 0x0100000011087b82 */ /* 0x0000620000000a00 */
[----:B------:R-:W2:Y:S01]  /*0230*/  LDCU.64 UR4, c[0x4][0x8] ;  /* 0x01000100ff0477ac */ /* 0x000ea20008000a00 */
[----:B------:R-:W-:Y:S01]  /*0240*/  MOV R6, R16 ;  /* 0x0000001000067202 */ /* 0x000fe20000000f00 */
[----:B------:R-:W-:Y:S01]  /*0250*/  IMAD.MOV.U32 R7, RZ, RZ, R2 ;  /* 0x000000ffff077224 */ /* 0x000fe200078e0002 */
[----:B--2---:R-:W-:Y:S01]  /*0260*/  MOV R4, UR4 ;  /* 0x0000000400047c02 */ /* 0x004fe20008000f00 */
[----:B0-----:R-:W-:-:S07]  /*0270*/  IMAD.U32 R5, RZ, RZ, UR5 ;  /* 0x00000005ff057e24 */ /* 0x001fce000f8e00ff */
[----:B------:R-:W-:-:S07]  /*0280*/  LEPC R20, `(.L_x_1) ;  /* 0x000000001014794e */ /* 0x000fce0000000000 */
[----:B-1----:R-:W-:Y:S05]  /*0290*/  CALL.ABS.NOINC R8 ;  /* 0x0000000008007343 */ /* 0x002fea0003c00000 */
.L_x_1:
[----:B------:R-:W-:Y:S05]  /*02a0*/  EXIT ;  /* 0x000000000000794d */ /* 0x000fea0003800000 */
.L_x_2:
[----:B------:R-:W-:-:S00]  /*02b0*/  BRA `(.L_x_2) ;  /* 0xfffffffc00fc7947 */ /* 0x000fc0000383ffff */
[----:B------:R-:W-:-:S00]  /*02c0*/  NOP ;  /* 0x0000000000007918 */ /* 0x000fc00000000000 */
        /* <DEDUP_REMOVED lines=11> */
.L_x_3:


//--------------------- .nv.global.init           --------------------------
	.section	.nv.global.init,"aw",@progbits
.nv.global.init:
	.type		$str,@object
	.size		$str,(.L_0 - $str)
$str:
        /*0000*/ 	.byte	0x25, 0x64, 0x0a, 0x00
.L_0:


//--------------------- .nv.shared.reserved.0     --------------------------
	.section	.nv.shared.reserved.0,"aw",@nobits
	.weak		__nv_reservedSMEM_offset_0_alias
	.size		__nv_reservedSMEM_offset_0_alias, 0, 64
	.other		__nv_reservedSMEM_offset_0_alias,@"STO_CUDA_RESERVED_SHARED STV_DEFAULT"
__nv_reservedSMEM_offset_0_alias:
	.zero		0
	.zero		64


//--------------------- .nv.constant0._Z6vecAddPiS_S_ --------------------------
	.section	.nv.constant0._Z6vecAddPiS_S_,"a",@progbits
	.sectionflags	@""
	.align	4
.nv.constant0._Z6vecAddPiS_S_:
	.zero		920


//--------------------- SYMBOLS --------------------------

	.type		.nv.reservedSmem.offset0,@object
	.size		.nv.reservedSmem.offset0,0x4
	.type		vprintf,@function
